//
// Generated by NVIDIA NVVM Compiler
//
// Compiler Build ID: CL-36424714
// Cuda compilation tools, release 13.0, V13.0.88
// Based on NVVM 20.0.0
//

.version 9.0
.target sm_100
.address_size 64

	// .globl	_Z10cuda_hellov
.extern .func  (.param .b32 func_retval0) vprintf
(
	.param .b64 vprintf_param_0,
	.param .b64 vprintf_param_1
)
;
.global .align 1 .b8 $str[26] = {72, 101, 108, 108, 111, 32, 87, 111, 114, 108, 100, 32, 102, 114, 111, 109, 32, 71, 80, 85, 33, 32, 37, 100, 10};

.visible .entry _Z10cuda_hellov()
{
	.local .align 8 .b8 	__local_depot0[8];
	.reg .b64 	%SP;
	.reg .b64 	%SPL;
	.reg .b32 	%r<6>;
	.reg .b64 	%rd<5>;

	mov.u64 	%SPL, __local_depot0;
	cvta.local.u64 	%SP, %SPL;
	add.u64 	%rd1, %SP, 0;
	add.u64 	%rd2, %SPL, 0;
	mov.b32 	%r1, 1;
	st.local.u32 	[%rd2], %r1;
	mov.u64 	%rd3, $str;
	cvta.global.u64 	%rd4, %rd3;
	{ // callseq 0, 0
	.param .b64 param0;
	st.param.b64 	[param0], %rd4;
	.param .b64 param1;
	st.param.b64 	[param1], %rd1;
	.param .b32 retval0;
	call.uni (retval0), 
	vprintf, 
	(
	param0, 
	param1
	);
	ld.param.b32 	%r2, [retval0];
	} // callseq 0
	st.local.u32 	[%rd2], %r1;
	{ // callseq 1, 0
	.param .b64 param0;
	st.param.b64 	[param0], %rd4;
	.param .b64 param1;
	st.param.b64 	[param1], %rd1;
	.param .b32 retval0;
	call.uni (retval0), 
	vprintf, 
	(
	param0, 
	param1
	);
	ld.param.b32 	%r4, [retval0];
	} // callseq 1
	ret;

}


// ===== COMPILED SASS (sm_100) =====

	.target	sm_100

	.elftype	@"ET_EXEC"


//--------------------- .note.nv.tkinfo           --------------------------
	.section	.note.nv.tkinfo,"",@"SHT_NOTE"
	.sectionflags	@"SHF_NOTE_NV_TKINFO"
	.tkinfo
        /*0018*/ 	.word	0x00000002
        /*0030*/ 	.string	""
        /*0030*/ 	.string	"ptxas"
        /*0030*/ 	.string	"Cuda compilation tools, release 13.0, V13.0.88"
        /*0030*/ 	.string	"Build cuda_13.0.r13.0/compiler.36424714_0"
        /*0030*/ 	.string	"-arch sm_100 -m 64 "



//--------------------- .note.nv.cuinfo           --------------------------
	.section	.note.nv.cuinfo,"",@"SHT_NOTE"
	.sectionflags	@"SHF_NOTE_NV_CUINFO"
        /*0018*/ 	.short	0x0002
        /*001a*/ 	.short	0x0064
        /*001c*/ 	.short	0x0082
	.zero		2


//--------------------- .nv.info                  --------------------------
	.section	.nv.info,"",@"SHT_CUDA_INFO"
	.align	4


	//----- nvinfo : EIATTR_REGCOUNT
	.align		4
        /*0000*/ 	.byte	0x04, 0x2f
        /*0002*/ 	.short	(.L_2 - .L_1)
	.align		4
.L_1:
        /*0004*/ 	.word	index@(_Z10cuda_hellov)
        /*0008*/ 	.word	0x00000018


	//----- nvinfo : EIATTR_FRAME_SIZE
	.align		4
.L_2:
        /*000c*/ 	.byte	0x04, 0x11
        /*000e*/ 	.short	(.L_4 - .L_3)
	.align		4
.L_3:
        /*0010*/ 	.word	index@(_Z10cuda_hellov)
        /*0014*/ 	.word	0x00000008


	//----- nvinfo : EIATTR_MIN_STACK_SIZE
	.align		4
.L_4:
        /*0018*/ 	.byte	0x04, 0x12
        /*001a*/ 	.short	(.L_6 - .L_5)
	.align		4
.L_5:
        /*001c*/ 	.word	index@(_Z10cuda_hellov)
        /*0020*/ 	.word	0x00000008
.L_6:


//--------------------- .nv.compat                --------------------------
	.section	.nv.compat,"",@"SHT_CUDA_COMPAT_INFO"
	.align	4
        /*0000*/ 	.byte	0x02, 0x09, 0x00, 0x00, 0x02, 0x02, 0x01, 0x00, 0x02, 0x05, 0x05, 0x00, 0x03, 0x07, 0x01, 0x01
        /*0010*/ 	.byte	0x02, 0x03, 0x00, 0x00, 0x02, 0x06, 0x01, 0x00, 0x04, 0x0b, 0x08, 0x00, 0x09, 0x00, 0x00, 0x00
        /*0020*/ 	.byte	0x00, 0x00, 0x00, 0x00


//--------------------- .nv.info._Z10cuda_hellov  --------------------------
	.section	.nv.info._Z10cuda_hellov,"",@"SHT_CUDA_INFO"
	.sectionflags	@""
	.align	4


	//----- nvinfo : EIATTR_CUDA_API_VERSION
	.align		4
        /*0000*/ 	.byte	0x04, 0x37
        /*0002*/ 	.short	(.L_8 - .L_7)
.L_7:
        /*0004*/ 	.word	0x00000082


	//----- nvinfo : EIATTR_SPARSE_MMA_MASK
	.align		4
.L_8:
        /*0008*/ 	.byte	0x03, 0x50
        /*000a*/ 	.short	0x0000


	//----- nvinfo : EIATTR_MAXREG_COUNT
	.align		4
        /*000c*/ 	.byte	0x03, 0x1b
        /*000e*/ 	.short	0x00ff


	//----- nvinfo : EIATTR_EXTERNS
	.align		4
        /*0010*/ 	.byte	0x04, 0x0f
        /*0012*/ 	.short	(.L_10 - .L_9)


	//   ....[0]....
	.align		4
.L_9:
        /*0014*/ 	.word	index@(vprintf)


	//----- nvinfo : EIATTR_MERCURY_ISA_VERSION
	.align		4
.L_10:
        /*0018*/ 	.byte	0x03, 0x5f
        /*001a*/ 	.short	0x0101


	//----- nvinfo : EIATTR_VRC_CTA_INIT_COUNT
	.align		4
        /*001c*/ 	.byte	0x02, 0x4a
	.zero		1
	.zero		1


	//----- nvinfo : EIATTR_SYSCALL_OFFSETS
	.align		4
        /*0020*/ 	.byte	0x04, 0x46
        /*0022*/ 	.short	(.L_12 - .L_11)


	//   ....[0]....
.L_11:
        /*0024*/ 	.word	0x00000100


	//   ....[1]....
        /*0028*/ 	.word	0x000001a0


	//----- nvinfo : EIATTR_EXIT_INSTR_OFFSETS
	.align		4
.L_12:
        /*002c*/ 	.byte	0x04, 0x1c
        /*002e*/ 	.short	(.L_14 - .L_13)


	//   ....[0]....
.L_13:
        /*0030*/ 	.word	0x000001b0


	//----- nvinfo : EIATTR_SW_WAR
	.align		4
.L_14:
        /*0034*/ 	.byte	0x04, 0x36
        /*0036*/ 	.short	(.L_16 - .L_15)
.L_15:
        /*0038*/ 	.word	0x00000008
.L_16:


//--------------------- .nv.callgraph             --------------------------
	.section	.nv.callgraph,"",@"SHT_CUDA_CALLGRAPH"
	.align	4
	.sectionentsize	8
	.align		4
        /*0000*/ 	.word	0x00000000
	.align		4
        /*0004*/ 	.word	0xffffffff
	.align		4
        /*0008*/ 	.word	index@(_Z10cuda_hellov)
	.align		4
        /*000c*/ 	.word	index@(vprintf)
	.align		4
        /*0010*/ 	.word	0x00000000
	.align		4
        /*0014*/ 	.word	0xfffffffe
	.align		4
        /*0018*/ 	.word	0x00000000
	.align		4
        /*001c*/ 	.word	0xfffffffd
	.align		4
        /*0020*/ 	.word	0x00000000
	.align		4
        /*0024*/ 	.word	0xfffffffc


//--------------------- .nv.constant4             --------------------------
	.section	.nv.constant4,"a",@progbits
	.align	8
	.align		8
.nv.constant4:
        /*0000*/ 	.dword	vprintf
	.align		8
        /*0008*/ 	.dword	$str


//--------------------- .text._Z10cuda_hellov     --------------------------
	.section	.text._Z10cuda_hellov,"ax",@progbits
	.align	128
        .global         _Z10cuda_hellov
        .type           _Z10cuda_hellov,@function
        .size           _Z10cuda_hellov,(.L_x_3 - _Z10cuda_hellov)
        .other          _Z10cuda_hellov,@"STO_CUDA_ENTRY STV_DEFAULT"
_Z10cuda_hellov:
.text._Z10cuda_hellov:
[----:B------:R-:W0:Y:S01]  /*0000*/  LDC R1, c[0x0][0x37c] ;  /* 0x0000df00ff017b82 */ /* 0x000e220000000800 */
[----:B------:R-:W1:Y:S01]  /*0010*/  LDCU UR4, c[0x0][0x2f8] ;  /* 0x00005f00ff0477ac */ /* 0x000e620008000800 */
[----:B0-----:R-:W-:Y:S01]  /*0020*/  VIADD R1, R1, 0xfffffff8 ;  /* 0xfffffff801017836 */ /* 0x001fe20000000000 */
[----:B------:R-:W-:Y:S01]  /*0030*/  MOV R2, 0x0 ;  /* 0x0000000000027802 */ /* 0x000fe20000000f00 */
[----:B------:R-:W-:Y:S01]  /*0040*/  IMAD.MOV.U32 R0, RZ, RZ, 0x1 ;  /* 0x00000001ff007424 */ /* 0x000fe200078e00ff */
[----:B------:R-:W0:Y:S03]  /*0050*/  LDCU UR5, c[0x0][0x2fc] ;  /* 0x00005f80ff0577ac */ /* 0x000e260008000800 */
[----:B------:R2:W3:Y:S01]  /*0060*/  LDC.64 R8, c[0x4][R2] ;  /* 0x0100000002087b82 */ /* 0x0004e20000000a00 */
[----:B------:R2:W-:Y:S01]  /*0070*/  STL [R1], R0 ;  /* 0x0000000001007387 */ /* 0x0005e20000100800 */
[----:B------:R-:W4:Y:S01]  /*0080*/  LDCU.64 UR6, c[0x4][0x8] ;  /* 0x01000100ff0677ac */ /* 0x000f220008000a00 */
[----:B-1----:R-:W-:-:S04]  /*0090*/  IADD3 R16, P0, PT, R1, UR4, RZ ;  /* 0x0000000401107c10 */ /* 0x002fc8000ff1e0ff */
[----:B0-----:R-:W-:Y:S02]  /*00a0*/  IADD3.X R17, PT, PT, RZ, UR5, RZ, P0, !PT ;  /* 0x00000005ff117c10 */ /* 0x001fe400087fe4ff */
[----:B------:R-:W-:Y:S01]  /*00b0*/  MOV R6, R16 ;  /* 0x0000001000067202 */ /* 0x000fe20000000f00 */
[----:B----4-:R-:W-:Y:S02]  /*00c0*/  IMAD.U32 R4, RZ, RZ, UR6 ;  /* 0x00000006ff047e24 */ /* 0x010fe4000f8e00ff */
[----:B------:R-:W-:Y:S02]  /*00d0*/  IMAD.U32 R5, RZ, RZ, UR7 ;  /* 0x00000007ff057e24 */ /* 0x000fe4000f8e00ff */
[----:B--2---:R-:W-:-:S07]  /*00e0*/  IMAD.MOV.U32 R7, RZ, RZ, R17 ;  /* 0x000000ffff077224 */ /* 0x004fce00078e0011 */
[----:B------:R-:W-:-:S07]  /*00f0*/  LEPC R20, `(.L_x_0) ;  /* 0x000000001014794e */ /* 0x000fce0000000000 */
[----:B---3--:R-:W-:Y:S05]  /*0100*/  CALL.ABS.NOINC R8 ;  /* 0x0000000008007343 */ /* 0x008fea0003c00000 */
.L_x_0:
[----:B------:R-:W-:Y:S01]  /*0110*/  HFMA2 R0, -RZ, RZ, 0, 5.9604644775390625e-08 ;  /* 0x00000001ff007431 */ /* 0x000fe200000001ff */
[----:B------:R-:W0:Y:S01]  /*0120*/  LDC.64 R2, c[0x4][R2] ;  /* 0x0100000002027b82 */ /* 0x000e220000000a00 */
[----:B------:R-:W1:Y:S01]  /*0130*/  LDCU.64 UR4, c[0x4][0x8] ;  /* 0x01000100ff0477ac */ /* 0x000e620008000a00 */
[----:B------:R-:W-:Y:S01]  /*0140*/  IMAD.MOV.U32 R6, RZ, RZ, R16 ;  /* 0x000000ffff067224 */ /* 0x000fe200078e0010 */
[----:B------:R-:W-:Y:S01]  /*0150*/  MOV R7, R17 ;  /* 0x0000001100077202 */ /* 0x000fe20000000f00 */
[----:B------:R2:W-:Y:S01]  /*0160*/  STL [R1], R0 ;  /* 0x0000000001007387 */ /* 0x0005e20000100800 */
[----:B-1----:R-:W-:Y:S01]  /*0170*/  IMAD.U32 R4, RZ, RZ, UR4 ;  /* 0x00000004ff047e24 */ /* 0x002fe2000f8e00ff */
[----:B--2---:R-:W-:-:S07]  /*0180*/  MOV R5, UR5 ;  /* 0x0000000500057c02 */ /* 0x004fce0008000f00 */
[----:B------:R-:W-:-:S07]  /*0190*/  LEPC R20, `(.L_x_1) ;  /* 0x000000001014794e */ /* 0x000fce0000000000 */
[----:B0-----:R-:W-:Y:S05]  /*01a0*/  CALL.ABS.NOINC R2 ;  /* 0x0000000002007343 */ /* 0x001fea0003c00000 */
.L_x_1:
[----:B------:R-:W-:Y:S05]  /*01b0*/  EXIT ;  /* 0x000000000000794d */ /* 0x000fea0003800000 */
.L_x_2:
[----:B------:R-:W-:-:S00]  /*01c0*/  BRA `(.L_x_2) ;  /* 0xfffffffc00fc7947 */ /* 0x000fc0000383ffff */
[----:B------:R-:W-:-:S00]  /*01d0*/  NOP ;  /* 0x0000000000007918 */ /* 0x000fc00000000000 */
        /* <DEDUP_REMOVED lines=10> */
.L_x_3:


//--------------------- .nv.global.init           --------------------------
	.section	.nv.global.init,"aw",@progbits
.nv.global.init:
	.type		$str,@object
	.size		$str,(.L_0 - $str)
$str:
        /*0000*/ 	.byte	0x48, 0x65, 0x6c, 0x6c, 0x6f, 0x20, 0x57, 0x6f, 0x72, 0x6c, 0x64, 0x20, 0x66, 0x72, 0x6f, 0x6d
        /*0010*/ 	.byte	0x20, 0x47, 0x50, 0x55, 0x21, 0x20, 0x25, 0x64, 0x0a, 0x00
.L_0:


//--------------------- .nv.shared.reserved.0     --------------------------
	.section	.nv.shared.reserved.0,"aw",@nobits
	.weak		__nv_reservedSMEM_offset_0_alias
	.size		__nv_reservedSMEM_offset_0_alias, 0, 64
	.other		__nv_reservedSMEM_offset_0_alias,@"STO_CUDA_RESERVED_SHARED STV_DEFAULT"
__nv_reservedSMEM_offset_0_alias:
	.zero		0
	.zero		64


//--------------------- .nv.constant0._Z10cuda_hellov --------------------------
	.section	.nv.constant0._Z10cuda_hellov,"a",@progbits
	.sectionflags	@""
	.align	4
.nv.constant0._Z10cuda_hellov:
	.zero		896


//--------------------- SYMBOLS --------------------------

	.type		.nv.reservedSmem.offset0,@object
	.size		.nv.reservedSmem.offset0,0x4
	.type		vprintf,@function
